//
// Generated by NVIDIA NVVM Compiler
//
// Compiler Build ID: CL-36424714
// Cuda compilation tools, release 13.0, V13.0.88
// Based on NVVM 20.0.0
//

.version 9.0
.target sm_100
.address_size 64

	// .globl	_Z4cubePlS_

.visible .entry _Z4cubePlS_(
	.param .u64 .ptr .align 1 _Z4cubePlS__param_0,
	.param .u64 .ptr .align 1 _Z4cubePlS__param_1
)
{
	.reg .b32 	%r<2>;
	.reg .b64 	%rd<11>;

	ld.param.u64 	%rd1, [_Z4cubePlS__param_0];
	ld.param.u64 	%rd2, [_Z4cubePlS__param_1];
	cvta.to.global.u64 	%rd3, %rd1;
	cvta.to.global.u64 	%rd4, %rd2;
	mov.u32 	%r1, %tid.x;
	mul.wide.u32 	%rd5, %r1, 8;
	add.s64 	%rd6, %rd4, %rd5;
	ld.global.u64 	%rd7, [%rd6];
	mul.lo.s64 	%rd8, %rd7, %rd7;
	mul.lo.s64 	%rd9, %rd8, %rd7;
	add.s64 	%rd10, %rd3, %rd5;
	st.global.u64 	[%rd10], %rd9;
	ret;

}


// ===== COMPILED SASS (sm_100) =====

	.target	sm_100

	.elftype	@"ET_EXEC"


//--------------------- .note.nv.tkinfo           --------------------------
	.section	.note.nv.tkinfo,"",@"SHT_NOTE"
	.sectionflags	@"SHF_NOTE_NV_TKINFO"
	.tkinfo
        /*0018*/ 	.word	0x00000002
        /*0030*/ 	.string	""
        /*0030*/ 	.string	"ptxas"
        /*0030*/ 	.string	"Cuda compilation tools, release 13.0, V13.0.88"
        /*0030*/ 	.string	"Build cuda_13.0.r13.0/compiler.36424714_0"
        /*0030*/ 	.string	"-arch sm_100 -m 64 "



//--------------------- .note.nv.cuinfo           --------------------------
	.section	.note.nv.cuinfo,"",@"SHT_NOTE"
	.sectionflags	@"SHF_NOTE_NV_CUINFO"
        /*0018*/ 	.short	0x0002
        /*001a*/ 	.short	0x0064
        /*001c*/ 	.short	0x0082
	.zero		2


//--------------------- .nv.info                  --------------------------
	.section	.nv.info,"",@"SHT_CUDA_INFO"
	.align	4


	//----- nvinfo : EIATTR_REGCOUNT
	.align		4
        /*0000*/ 	.byte	0x04, 0x2f
        /*0002*/ 	.short	(.L_1 - .L_0)
	.align		4
.L_0:
        /*0004*/ 	.word	index@(_Z4cubePlS_)
        /*0008*/ 	.word	0x0000000e


	//----- nvinfo : EIATTR_FRAME_SIZE
	.align		4
.L_1:
        /*000c*/ 	.byte	0x04, 0x11
        /*000e*/ 	.short	(.L_3 - .L_2)
	.align		4
.L_2:
        /*0010*/ 	.word	index@(_Z4cubePlS_)
        /*0014*/ 	.word	0x00000000


	//----- nvinfo : EIATTR_MIN_STACK_SIZE
	.align		4
.L_3:
        /*0018*/ 	.byte	0x04, 0x12
        /*001a*/ 	.short	(.L_5 - .L_4)
	.align		4
.L_4:
        /*001c*/ 	.word	index@(_Z4cubePlS_)
        /*0020*/ 	.word	0x00000000
.L_5:


//--------------------- .nv.compat                --------------------------
	.section	.nv.compat,"",@"SHT_CUDA_COMPAT_INFO"
	.align	4
        /*0000*/ 	.byte	0x02, 0x09, 0x00, 0x00, 0x02, 0x02, 0x01, 0x00, 0x02, 0x05, 0x05, 0x00, 0x03, 0x07, 0x01, 0x01
        /*0010*/ 	.byte	0x02, 0x03, 0x00, 0x00, 0x02, 0x06, 0x01, 0x00, 0x04, 0x0b, 0x08, 0x00, 0x09, 0x00, 0x00, 0x00
        /*0020*/ 	.byte	0x00, 0x00, 0x00, 0x00


//--------------------- .nv.info._Z4cubePlS_      --------------------------
	.section	.nv.info._Z4cubePlS_,"",@"SHT_CUDA_INFO"
	.sectionflags	@""
	.align	4


	//----- nvinfo : EIATTR_CUDA_API_VERSION
	.align		4
        /*0000*/ 	.byte	0x04, 0x37
        /*0002*/ 	.short	(.L_7 - .L_6)
.L_6:
        /*0004*/ 	.word	0x00000082


	//----- nvinfo : EIATTR_KPARAM_INFO
	.align		4
.L_7:
        /*0008*/ 	.byte	0x04, 0x17
        /*000a*/ 	.short	(.L_9 - .L_8)
.L_8:
        /*000c*/ 	.word	0x00000000
        /*0010*/ 	.short	0x0001
        /*0012*/ 	.short	0x0008
        /*0014*/ 	.byte	0x00, 0xf5, 0x21, 0x00


	//----- nvinfo : EIATTR_KPARAM_INFO
	.align		4
.L_9:
        /*0018*/ 	.byte	0x04, 0x17
        /*001a*/ 	.short	(.L_11 - .L_10)
.L_10:
        /*001c*/ 	.word	0x00000000
        /*0020*/ 	.short	0x0000
        /*0022*/ 	.short	0x0000
        /*0024*/ 	.byte	0x00, 0xf5, 0x21, 0x00


	//----- nvinfo : EIATTR_SPARSE_MMA_MASK
	.align		4
.L_11:
        /*0028*/ 	.byte	0x03, 0x50
        /*002a*/ 	.short	0x0000


	//----- nvinfo : EIATTR_MAXREG_COUNT
	.align		4
        /*002c*/ 	.byte	0x03, 0x1b
        /*002e*/ 	.short	0x00ff


	//----- nvinfo : EIATTR_MERCURY_ISA_VERSION
	.align		4
        /*0030*/ 	.byte	0x03, 0x5f
        /*0032*/ 	.short	0x0101


	//----- nvinfo : EIATTR_VRC_CTA_INIT_COUNT
	.align		4
        /*0034*/ 	.byte	0x02, 0x4a
	.zero		1
	.zero		1


	//----- nvinfo : EIATTR_EXIT_INSTR_OFFSETS
	.align		4
        /*0038*/ 	.byte	0x04, 0x1c
        /*003a*/ 	.short	(.L_13 - .L_12)


	//   ....[0]....
.L_12:
        /*003c*/ 	.word	0x00000110


	//----- nvinfo : EIATTR_CBANK_PARAM_SIZE
	.align		4
.L_13:
        /*0040*/ 	.byte	0x03, 0x19
        /*0042*/ 	.short	0x0010


	//----- nvinfo : EIATTR_PARAM_CBANK
	.align		4
        /*0044*/ 	.byte	0x04, 0x0a
        /*0046*/ 	.short	(.L_15 - .L_14)
	.align		4
.L_14:
        /*0048*/ 	.word	index@(.nv.constant0._Z4cubePlS_)
        /*004c*/ 	.short	0x0380
        /*004e*/ 	.short	0x0010


	//----- nvinfo : EIATTR_SW_WAR
	.align		4
.L_15:
        /*0050*/ 	.byte	0x04, 0x36
        /*0052*/ 	.short	(.L_17 - .L_16)
.L_16:
        /*0054*/ 	.word	0x00000008
.L_17:


//--------------------- .nv.callgraph             --------------------------
	.section	.nv.callgraph,"",@"SHT_CUDA_CALLGRAPH"
	.align	4
	.sectionentsize	8
	.align		4
        /*0000*/ 	.word	0x00000000
	.align		4
        /*0004*/ 	.word	0xffffffff
	.align		4
        /*0008*/ 	.word	0x00000000
	.align		4
        /*000c*/ 	.word	0xfffffffe
	.align		4
        /*0010*/ 	.word	0x00000000
	.align		4
        /*0014*/ 	.word	0xfffffffd
	.align		4
        /*0018*/ 	.word	0x00000000
	.align		4
        /*001c*/ 	.word	0xfffffffc


//--------------------- .text._Z4cubePlS_         --------------------------
	.section	.text._Z4cubePlS_,"ax",@progbits
	.align	128
        .global         _Z4cubePlS_
        .type           _Z4cubePlS_,@function
        .size           _Z4cubePlS_,(.L_x_1 - _Z4cubePlS_)
        .other          _Z4cubePlS_,@"STO_CUDA_ENTRY STV_DEFAULT"
_Z4cubePlS_:
.text._Z4cubePlS_:
[----:B------:R-:W-:Y:S01]  /*0000*/  LDC R1, c[0x0][0x37c] ;  /* 0x0000df00ff017b82 */ /* 0x000fe20000000800 */
[----:B------:R-:W0:Y:S07]  /*0010*/  S2R R11, SR_TID.X ;  /* 0x00000000000b7919 */ /* 0x000e2e0000002100 */
[----:B------:R-:W0:Y:S01]  /*0020*/  LDC.64 R2, c[0x0][0x388] ;  /* 0x0000e200ff027b82 */ /* 0x000e220000000a00 */
[----:B------:R-:W1:Y:S07]  /*0030*/  LDCU.64 UR4, c[0x0][0x358] ;  /* 0x00006b00ff0477ac */ /* 0x000e6e0008000a00 */
[----:B------:R-:W2:Y:S01]  /*0040*/  LDC.64 R8, c[0x0][0x380] ;  /* 0x0000e000ff087b82 */ /* 0x000ea20000000a00 */
[----:B0-----:R-:W-:-:S06]  /*0050*/  IMAD.WIDE.U32 R2, R11, 0x8, R2 ;  /* 0x000000080b027825 */ /* 0x001fcc00078e0002 */
[----:B-1----:R-:W3:Y:S02]  /*0060*/  LDG.E.64 R2, desc[UR4][R2.64] ;  /* 0x0000000402027981 */ /* 0x002ee4000c1e1b00 */
[-C--:B---3--:R-:W-:Y:S02]  /*0070*/  IMAD R7, R3, R2.reuse, RZ ;  /* 0x0000000203077224 */ /* 0x088fe400078e02ff */
[----:B------:R-:W-:-:S04]  /*0080*/  IMAD.WIDE.U32 R4, R2, R2, RZ ;  /* 0x0000000202047225 */ /* 0x000fc800078e00ff */
[----:B------:R-:W-:-:S05]  /*0090*/  IMAD R7, R2, R3, R7 ;  /* 0x0000000302077224 */ /* 0x000fca00078e0207 */
[----:B------:R-:W-:Y:S01]  /*00a0*/  IADD3 R5, PT, PT, R5, R7, RZ ;  /* 0x0000000705057210 */ /* 0x000fe20007ffe0ff */
[----:B------:R-:W-:-:S04]  /*00b0*/  IMAD.WIDE.U32 R6, R4, R2, RZ ;  /* 0x0000000204067225 */ /* 0x000fc800078e00ff */
[----:B------:R-:W-:-:S04]  /*00c0*/  IMAD R5, R5, R2, RZ ;  /* 0x0000000205057224 */ /* 0x000fc800078e02ff */
[----:B------:R-:W-:-:S05]  /*00d0*/  IMAD R5, R3, R4, R5 ;  /* 0x0000000403057224 */ /* 0x000fca00078e0205 */
[----:B------:R-:W-:Y:S01]  /*00e0*/  IADD3 R7, PT, PT, R7, R5, RZ ;  /* 0x0000000507077210 */ /* 0x000fe20007ffe0ff */
[----:B--2---:R-:W-:-:S05]  /*00f0*/  IMAD.WIDE.U32 R4, R11, 0x8, R8 ;  /* 0x000000080b047825 */ /* 0x004fca00078e0008 */
[----:B------:R-:W-:Y:S01]  /*0100*/  STG.E.64 desc[UR4][R4.64], R6 ;  /* 0x0000000604007986 */ /* 0x000fe2000c101b04 */
[----:B------:R-:W-:Y:S05]  /*0110*/  EXIT ;  /* 0x000000000000794d */ /* 0x000fea0003800000 */
.L_x_0:
[----:B------:R-:W-:-:S00]  /*0120*/  BRA `(.L_x_0) ;  /* 0xfffffffc00fc7947 */ /* 0x000fc0000383ffff */
[----:B------:R-:W-:-:S00]  /*0130*/  NOP ;  /* 0x0000000000007918 */ /* 0x000fc00000000000 */
        /* <DEDUP_REMOVED lines=12> */
.L_x_1:


//--------------------- .nv.shared.reserved.0     --------------------------
	.section	.nv.shared.reserved.0,"aw",@nobits
	.weak		__nv_reservedSMEM_offset_0_alias
	.size		__nv_reservedSMEM_offset_0_alias, 0, 64
	.other		__nv_reservedSMEM_offset_0_alias,@"STO_CUDA_RESERVED_SHARED STV_DEFAULT"
__nv_reservedSMEM_offset_0_alias:
	.zero		0
	.zero		64


//--------------------- .nv.constant0._Z4cubePlS_ --------------------------
	.section	.nv.constant0._Z4cubePlS_,"a",@progbits
	.sectionflags	@""
	.align	4
.nv.constant0._Z4cubePlS_:
	.zero		912


//--------------------- SYMBOLS --------------------------

	.type		.nv.reservedSmem.offset0,@object
	.size		.nv.reservedSmem.offset0,0x4
